	.headerflags	@"EF_CUDA_TEXMODE_UNIFIED EF_CUDA_64BIT_ADDRESS EF_CUDA_ACCELERATORS EF_CUDA_SM90 EF_CUDA_VIRTUAL_SM(EF_CUDA_SM90)"
	.elftype	@"ET_EXEC"


//--------------------- .nv.info                  --------------------------
	.section	.nv.info,"",@"SHT_CUDA_INFO"
	.align	4


	//----- nvinfo : EIATTR_REGCOUNT
	.align		4
        /*0000*/ 	.byte	0x04, 0x2f
        /*0002*/ 	.short	(.L_1 - .L_0)
	.align		4
.L_0:
        /*0004*/ 	.word	index@(triton_poi_fused_convolution_relu_threshold_backward_4)
        /*0008*/ 	.word	0x00000011


	//----- nvinfo : EIATTR_MIN_STACK_SIZE
	.align		4
.L_1:
        /*000c*/ 	.byte	0x04, 0x12
        /*000e*/ 	.short	(.L_3 - .L_2)
	.align		4
.L_2:
        /*0010*/ 	.word	index@(triton_poi_fused_convolution_relu_threshold_backward_4)
        /*0014*/ 	.word	0x00000000


	//----- nvinfo : EIATTR_FRAME_SIZE
	.align		4
.L_3:
        /*0018*/ 	.byte	0x04, 0x11
        /*001a*/ 	.short	(.L_5 - .L_4)
	.align		4
.L_4:
        /*001c*/ 	.word	index@(triton_poi_fused_convolution_relu_threshold_backward_4)
        /*0020*/ 	.word	0x00000000


	//----- nvinfo : EIATTR_MIN_STACK_SIZE
	.align		4
.L_5:
        /*0024*/ 	.byte	0x04, 0x12
        /*0026*/ 	.short	(.L_7 - .L_6)
	.align		4
.L_6:
        /*0028*/ 	.word	index@(triton_poi_fused_convolution_relu_threshold_backward_4)
        /*002c*/ 	.word	0x00000000
.L_7:


//--------------------- .nv.info.triton_poi_fused_convolution_relu_threshold_backward_4 --------------------------
	.section	.nv.info.triton_poi_fused_convolution_relu_threshold_backward_4,"",@"SHT_CUDA_INFO"
	.sectionflags	@""
	.align	4


	//----- nvinfo : EIATTR_CUDA_API_VERSION
	.align		4
        /*0000*/ 	.byte	0x04, 0x37
        /*0002*/ 	.short	(.L_9 - .L_8)
.L_8:
        /*0004*/ 	.word	0x0000007c


	//----- nvinfo : EIATTR_KPARAM_INFO
	.align		4
.L_9:
        /*0008*/ 	.byte	0x04, 0x17
        /*000a*/ 	.short	(.L_11 - .L_10)
.L_10:
        /*000c*/ 	.word	0x00000000
        /*0010*/ 	.short	0x0003
        /*0012*/ 	.short	0x0018
        /*0014*/ 	.byte	0x00, 0xf0, 0x11, 0x00


	//----- nvinfo : EIATTR_KPARAM_INFO
	.align		4
.L_11:
        /*0018*/ 	.byte	0x04, 0x17
        /*001a*/ 	.short	(.L_13 - .L_12)
.L_12:
        /*001c*/ 	.word	0x00000000
        /*0020*/ 	.short	0x0002
        /*0022*/ 	.short	0x0010
        /*0024*/ 	.byte	0x00, 0xf4, 0x21, 0x00


	//----- nvinfo : EIATTR_KPARAM_INFO
	.align		4
.L_13:
        /*0028*/ 	.byte	0x04, 0x17
        /*002a*/ 	.short	(.L_15 - .L_14)
.L_14:
        /*002c*/ 	.word	0x00000000
        /*0030*/ 	.short	0x0001
        /*0032*/ 	.short	0x0008
        /*0034*/ 	.byte	0x00, 0xf4, 0x21, 0x00


	//----- nvinfo : EIATTR_KPARAM_INFO
	.align		4
.L_15:
        /*0038*/ 	.byte	0x04, 0x17
        /*003a*/ 	.short	(.L_17 - .L_16)
.L_16:
        /*003c*/ 	.word	0x00000000
        /*0040*/ 	.short	0x0000
        /*0042*/ 	.short	0x0000
        /*0044*/ 	.byte	0x00, 0xf4, 0x21, 0x00


	//----- nvinfo : EIATTR_SPARSE_MMA_MASK
	.align		4
.L_17:
        /*0048*/ 	.byte	0x03, 0x50
        /*004a*/ 	.short	0x0000


	//----- nvinfo : EIATTR_MAXREG_COUNT
	.align		4
        /*004c*/ 	.byte	0x03, 0x1b
        /*004e*/ 	.short	0x00ff


	//----- nvinfo : EIATTR_EXIT_INSTR_OFFSETS
	.align		4
        /*0050*/ 	.byte	0x04, 0x1c
        /*0052*/ 	.short	(.L_19 - .L_18)


	//   ....[0]....
.L_18:
        /*0054*/ 	.word	0x00000480


	//----- nvinfo : EIATTR_REQNTID
	.align		4
.L_19:
        /*0058*/ 	.byte	0x04, 0x10
        /*005a*/ 	.short	(.L_21 - .L_20)
.L_20:
        /*005c*/ 	.word	0x00000080
        /*0060*/ 	.word	0x00000001
        /*0064*/ 	.word	0x00000001


	//----- nvinfo : EIATTR_CBANK_PARAM_SIZE
	.align		4
.L_21:
        /*0068*/ 	.byte	0x03, 0x19
        /*006a*/ 	.short	0x001c


	//----- nvinfo : EIATTR_PARAM_CBANK
	.align		4
        /*006c*/ 	.byte	0x04, 0x0a
        /*006e*/ 	.short	(.L_23 - .L_22)
	.align		4
.L_22:
        /*0070*/ 	.word	index@(.nv.constant0.triton_poi_fused_convolution_relu_threshold_backward_4)
        /*0074*/ 	.short	0x0210
        /*0076*/ 	.short	0x001c


	//----- nvinfo : EIATTR_SW_WAR
	.align		4
.L_23:
        /*0078*/ 	.byte	0x04, 0x36
        /*007a*/ 	.short	(.L_25 - .L_24)
.L_24:
        /*007c*/ 	.word	0x00000008
.L_25:


//--------------------- .nv.callgraph             --------------------------
	.section	.nv.callgraph,"",@"SHT_CUDA_CALLGRAPH"
	.align	4
	.sectionentsize	8
	.align		4
        /*0000*/ 	.word	0x00000000
	.align		4
        /*0004*/ 	.word	0xffffffff
	.align		4
        /*0008*/ 	.word	0x00000000
	.align		4
        /*000c*/ 	.word	0xfffffffe
	.align		4
        /*0010*/ 	.word	0x00000000
	.align		4
        /*0014*/ 	.word	0xfffffffd
	.align		4
        /*0018*/ 	.word	0x00000000
	.align		4
        /*001c*/ 	.word	0xfffffffc


//--------------------- .text.triton_poi_fused_convolution_relu_threshold_backward_4 --------------------------
	.section	.text.triton_poi_fused_convolution_relu_threshold_backward_4,"ax",@progbits
	.align	128
        .global         triton_poi_fused_convolution_relu_threshold_backward_4
        .type           triton_poi_fused_convolution_relu_threshold_backward_4,@function
        .size           triton_poi_fused_convolution_relu_threshold_backward_4,(.L_x_1 - triton_poi_fused_convolution_relu_threshold_backward_4)
        .other          triton_poi_fused_convolution_relu_threshold_backward_4,@"STO_CUDA_ENTRY STV_DEFAULT"
triton_poi_fused_convolution_relu_threshold_backward_4:
.text.triton_poi_fused_convolution_relu_threshold_backward_4:
[----:B------:R-:W-:Y:S01]  /*0000*/  LDC R1, c[0x0][0x28] ;  /* 0x00000a00ff017b82 */ /* 0x000fe20000000800 */
[----:B------:R-:W1:Y:S07]  /*0010*/  S2R R0, SR_TID.X ;  /* 0x0000000000007919 */ /* 0x000e6e0000002100 */
[----:B------:R-:W2:Y:S01]  /*0020*/  LDC.64 R12, c[0x0][0x218] ;  /* 0x00008600ff0c7b82 */ /* 0x000ea20000000a00 */
[----:B------:R-:W-:Y:S01]  /*0030*/  ULDC.64 UR4, c[0x0][0x208] ;  /* 0x0000820000047ab9 */ /* 0x000fe20000000a00 */
[----:B------:R-:W-:Y:S01]  /*0040*/  ULDC.64 UR6, c[0x0][0x220] ;  /* 0x0000880000067ab9 */ /* 0x000fe20000000a00 */
[----:B------:R-:W3:Y:S01]  /*0050*/  S2R R5, SR_CTAID.X ;  /* 0x0000000000057919 */ /* 0x000ee20000002500 */
[----:B-1----:R-:W-:Y:S01]  /*0060*/  IMAD.SHL.U32 R0, R0, 0x8, RZ ;  /* 0x0000000800007824 */ /* 0x002fe200078e00ff */
[----:B---3--:R-:W-:-:S04]  /*0070*/  SHF.R.S32.HI R3, RZ, 0x15, R5 ;  /* 0x00000015ff037819 */ /* 0x008fc80000011405 */
[----:B------:R-:W-:Y:S02]  /*0080*/  LOP3.LUT R0, R0, 0x3f8, RZ, 0xc0, !PT ;  /* 0x000003f800007812 */ /* 0x000fe400078ec0ff */
[----:B------:R-:W-:-:S03]  /*0090*/  SGXT R3, R3, 0x1 ;  /* 0x000000010303781a */ /* 0x000fc60000000200 */
[----:B------:R-:W-:-:S05]  /*00a0*/  IMAD R0, R5, 0x400, R0 ;  /* 0x0000040005007824 */ /* 0x000fca00078e0200 */
[----:B------:R-:W-:Y:S02]  /*00b0*/  LEA.HI R4, R3, R0, RZ, 0xc ;  /* 0x0000000003047211 */ /* 0x000fe400078f60ff */
[----:B------:R-:W1:Y:S02]  /*00c0*/  LDC.64 R2, c[0x0][0x210] ;  /* 0x00008400ff027b82 */ /* 0x000e640000000a00 */
[----:B------:R-:W-:-:S05]  /*00d0*/  SHF.R.S32.HI R4, RZ, 0xc, R4 ;  /* 0x0000000cff047819 */ /* 0x000fca0000011404 */
[----:B------:R-:W-:-:S05]  /*00e0*/  IMAD.HI R5, R4, 0x66666667, RZ ;  /* 0x6666666704057827 */ /* 0x000fca00078e02ff */
[----:B------:R-:W-:-:S04]  /*00f0*/  SHF.R.U32.HI R6, RZ, 0x1f, R5 ;  /* 0x0000001fff067819 */ /* 0x000fc80000011605 */
[----:B------:R-:W-:-:S05]  /*0100*/  LEA.HI.SX32 R5, R5, R6, 0x1b ;  /* 0x0000000605057211 */ /* 0x000fca00078fdaff */
[----:B------:R-:W-:Y:S02]  /*0110*/  IMAD R5, R5, -0x50, R4 ;  /* 0xffffffb005057824 */ /* 0x000fe400078e0204 */
[----:B-1----:R-:W-:-:S04]  /*0120*/  IMAD.WIDE R2, R0, 0x4, R2 ;  /* 0x0000000400027825 */ /* 0x002fc800078e0202 */
[----:B--2---:R-:W-:Y:S01]  /*0130*/  IMAD.WIDE R12, R5, 0x4, R12 ;  /* 0x00000004050c7825 */ /* 0x004fe200078e020c */
[----:B------:R1:W2:Y:S04]  /*0140*/  LDG.E.128 R8, desc[UR4][R2.64+0x10] ;  /* 0x0000100402087981 */ /* 0x0002a8000c1e1d00 */
[----:B------:R-:W3:Y:S04]  /*0150*/  LDG.E.128 R4, desc[UR4][R2.64] ;  /* 0x0000000402047981 */ /* 0x000ee8000c1e1d00 */
[----:B------:R-:W3:Y:S02]  /*0160*/  LDG.E.EL R12, desc[UR4][R12.64] ;  /* 0x000000040c0c7981 */ /* 0x000ee4000c2e1900 */
[CC--:B---3--:R-:W-:Y:S01]  /*0170*/  FSETP.GEU.AND P2, PT, R4.reuse, -R12.reuse, PT ;  /* 0x8000000c0400720b */ /* 0x0c8fe20003f4e000 */
[--C-:B------:R-:W-:Y:S01]  /*0180*/  FADD R4, R4, R12.reuse ;  /* 0x0000000c04047221 */ /* 0x100fe20000000000 */
[C---:B------:R-:W-:Y:S01]  /*0190*/  FADD R14, R5.reuse, R12 ;  /* 0x0000000c050e7221 */ /* 0x040fe20000000000 */
[----:B------:R-:W-:-:S03]  /*01a0*/  FSETP.GEU.AND P0, PT, R5, -R12, PT ;  /* 0x8000000c0500720b */ /* 0x000fc60003f0e000 */
[----:B------:R-:W-:Y:S02]  /*01b0*/  FSEL R5, R4, RZ, P2 ;  /* 0x000000ff04057208 */ /* 0x000fe40001000000 */
[----:B------:R-:W-:Y:S01]  /*01c0*/  FSEL R14, R14, RZ, P0 ;  /* 0x000000ff0e0e7208 */ /* 0x000fe20000000000 */
[C-C-:B------:R-:W-:Y:S01]  /*01d0*/  FADD R4, R7.reuse, R12.reuse ;  /* 0x0000000c07047221 */ /* 0x140fe20000000000 */
[-C--:B------:R-:W-:Y:S02]  /*01e0*/  FSETP.GEU.AND P0, PT, R7, -R12.reuse, PT ;  /* 0x8000000c0700720b */ /* 0x080fe40003f0e000 */
[C---:B------:R-:W-:Y:S01]  /*01f0*/  FSETP.GEU.AND P1, PT, R6.reuse, -R12, PT ;  /* 0x8000000c0600720b */ /* 0x040fe20003f2e000 */
[----:B------:R-:W-:Y:S01]  /*0200*/  FADD R6, R6, R12 ;  /* 0x0000000c06067221 */ /* 0x000fe20000000000 */
[----:B------:R-:W-:Y:S02]  /*0210*/  FSETP.GTU.AND P3, PT, R5, RZ, PT ;  /* 0x000000ff0500720b */ /* 0x000fe40003f6c000 */
[----:B------:R-:W-:-:S02]  /*0220*/  FSETP.GTU.AND P2, PT, R14, RZ, PT ;  /* 0x000000ff0e00720b */ /* 0x000fc40003f4c000 */
[----:B------:R-:W-:Y:S02]  /*0230*/  FSEL R4, R4, RZ, P0 ;  /* 0x000000ff04047208 */ /* 0x000fe40000000000 */
[----:B-1----:R-:W-:Y:S02]  /*0240*/  SEL R2, RZ, 0x1, P3 ;  /* 0x00000001ff027807 */ /* 0x002fe40001800000 */
[----:B------:R-:W-:Y:S02]  /*0250*/  SEL R3, RZ, 0x1, P2 ;  /* 0x00000001ff037807 */ /* 0x000fe40001000000 */
[----:B------:R-:W-:Y:S02]  /*0260*/  FSEL R6, R6, RZ, P1 ;  /* 0x000000ff06067208 */ /* 0x000fe40000800000 */
[----:B------:R-:W-:Y:S02]  /*0270*/  FSETP.GTU.AND P1, PT, R4, RZ, PT ;  /* 0x000000ff0400720b */ /* 0x000fe40003f2c000 */
[----:B------:R-:W-:Y:S01]  /*0280*/  PRMT R4, R2, 0x3340, R3 ;  /* 0x0000334002047816 */ /* 0x000fe20000000003 */
[--C-:B--2---:R-:W-:Y:S01]  /*0290*/  FADD R2, R8, R12.reuse ;  /* 0x0000000c08027221 */ /* 0x104fe20000000000 */
[CC--:B------:R-:W-:Y:S01]  /*02a0*/  FSETP.GEU.AND P3, PT, R10.reuse, -R12.reuse, PT ;  /* 0x8000000c0a00720b */ /* 0x0c0fe20003f6e000 */
[--C-:B------:R-:W-:Y:S01]  /*02b0*/  FADD R10, R10, R12.reuse ;  /* 0x0000000c0a0a7221 */ /* 0x100fe20000000000 */
[CC--:B------:R-:W-:Y:S01]  /*02c0*/  FSETP.GEU.AND P2, PT, R11.reuse, -R12.reuse, PT ;  /* 0x8000000c0b00720b */ /* 0x0c0fe20003f4e000 */
[--C-:B------:R-:W-:Y:S01]  /*02d0*/  FADD R11, R11, R12.reuse ;  /* 0x0000000c0b0b7221 */ /* 0x100fe20000000000 */
[CC--:B------:R-:W-:Y:S01]  /*02e0*/  FSETP.GEU.AND P4, PT, R9.reuse, -R12.reuse, PT ;  /* 0x8000000c0900720b */ /* 0x0c0fe20003f8e000 */
[----:B------:R-:W-:Y:S01]  /*02f0*/  FADD R9, R9, R12 ;  /* 0x0000000c09097221 */ /* 0x000fe20000000000 */
[----:B------:R-:W-:-:S02]  /*0300*/  FSETP.GEU.AND P5, PT, R8, -R12, PT ;  /* 0x8000000c0800720b */ /* 0x000fc40003fae000 */
[----:B------:R-:W-:Y:S02]  /*0310*/  FSEL R10, R10, RZ, P3 ;  /* 0x000000ff0a0a7208 */ /* 0x000fe40001800000 */
[----:B------:R-:W-:Y:S02]  /*0320*/  FSEL R11, R11, RZ, P2 ;  /* 0x000000ff0b0b7208 */ /* 0x000fe40001000000 */
[----:B------:R-:W-:Y:S02]  /*0330*/  FSEL R9, R9, RZ, P4 ;  /* 0x000000ff09097208 */ /* 0x000fe40002000000 */
[----:B------:R-:W-:Y:S02]  /*0340*/  FSEL R2, R2, RZ, P5 ;  /* 0x000000ff02027208 */ /* 0x000fe40002800000 */
[----:B------:R-:W-:Y:S02]  /*0350*/  FSETP.GTU.AND P0, PT, R6, RZ, PT ;  /* 0x000000ff0600720b */ /* 0x000fe40003f0c000 */
[----:B------:R-:W-:-:S02]  /*0360*/  FSETP.GTU.AND P3, PT, R10, RZ, PT ;  /* 0x000000ff0a00720b */ /* 0x000fc40003f6c000 */
[----:B------:R-:W-:Y:S02]  /*0370*/  FSETP.GTU.AND P2, PT, R11, RZ, PT ;  /* 0x000000ff0b00720b */ /* 0x000fe40003f4c000 */
[----:B------:R-:W-:Y:S02]  /*0380*/  FSETP.GTU.AND P4, PT, R9, RZ, PT ;  /* 0x000000ff0900720b */ /* 0x000fe40003f8c000 */
[----:B------:R-:W-:Y:S02]  /*0390*/  FSETP.GTU.AND P5, PT, R2, RZ, PT ;  /* 0x000000ff0200720b */ /* 0x000fe40003fac000 */
[----:B------:R-:W-:Y:S02]  /*03a0*/  SEL R2, RZ, 0x1, P0 ;  /* 0x00000001ff027807 */ /* 0x000fe40000000000 */
[----:B------:R-:W-:Y:S02]  /*03b0*/  SEL R3, RZ, 0x1, P1 ;  /* 0x00000001ff037807 */ /* 0x000fe40000800000 */
[----:B------:R-:W-:-:S02]  /*03c0*/  SEL R8, RZ, 0x1, P3 ;  /* 0x00000001ff087807 */ /* 0x000fc40001800000 */
[----:B------:R-:W-:Y:S02]  /*03d0*/  SEL R9, RZ, 0x1, P2 ;  /* 0x00000001ff097807 */ /* 0x000fe40001000000 */
[----:B------:R-:W-:Y:S02]  /*03e0*/  SEL R7, RZ, 0x1, P4 ;  /* 0x00000001ff077807 */ /* 0x000fe40002000000 */
[----:B------:R-:W-:Y:S02]  /*03f0*/  SEL R6, RZ, 0x1, P5 ;  /* 0x00000001ff067807 */ /* 0x000fe40002800000 */
[----:B------:R-:W-:Y:S02]  /*0400*/  PRMT R5, R2, 0x3340, R3 ;  /* 0x0000334002057816 */ /* 0x000fe40000000003 */
[----:B------:R-:W-:Y:S02]  /*0410*/  IADD3 R2, P0, R0, UR6, RZ ;  /* 0x0000000600027c10 */ /* 0x000fe4000ff1e0ff */
[----:B------:R-:W-:-:S02]  /*0420*/  PRMT R9, R8, 0x3340, R9 ;  /* 0x0000334008097816 */ /* 0x000fc40000000009 */
[----:B------:R-:W-:Y:S02]  /*0430*/  PRMT R6, R6, 0x3340, R7 ;  /* 0x0000334006067816 */ /* 0x000fe40000000007 */
[----:B------:R-:W-:Y:S02]  /*0440*/  PRMT R4, R4, 0x5410, R5 ;  /* 0x0000541004047816 */ /* 0x000fe40000000005 */
[----:B------:R-:W-:Y:S02]  /*0450*/  LEA.HI.X.SX32 R3, R0, UR7, 0x1, P0 ;  /* 0x0000000700037c11 */ /* 0x000fe400080f0eff */
[----:B------:R-:W-:-:S05]  /*0460*/  PRMT R5, R6, 0x5410, R9 ;  /* 0x0000541006057816 */ /* 0x000fca0000000009 */
[----:B------:R-:W-:Y:S01]  /*0470*/  STG.E.64 desc[UR4][R2.64], R4 ;  /* 0x0000000402007986 */ /* 0x000fe2000c101b04 */
[----:B------:R-:W-:Y:S05]  /*0480*/  EXIT ;  /* 0x000000000000794d */ /* 0x000fea0003800000 */
.L_x_0:
[----:B------:R-:W-:-:S00]  /*0490*/  BRA `(.L_x_0) ;  /* 0xfffffffc00fc7947 */ /* 0x000fc0000383ffff */
[----:B------:R-:W-:-:S00]  /*04a0*/  NOP ;  /* 0x0000000000007918 */ /* 0x000fc00000000000 */
        /* <DEDUP_REMOVED lines=13> */
.L_x_1:


//--------------------- .nv.constant0.triton_poi_fused_convolution_relu_threshold_backward_4 --------------------------
	.section	.nv.constant0.triton_poi_fused_convolution_relu_threshold_backward_4,"a",@progbits
	.sectionflags	@""
	.align	4
.nv.constant0.triton_poi_fused_convolution_relu_threshold_backward_4:
	.zero		556
